	.headerflags	@"EF_CUDA_TEXMODE_UNIFIED EF_CUDA_64BIT_ADDRESS EF_CUDA_ACCELERATORS EF_CUDA_SM90 EF_CUDA_VIRTUAL_SM(EF_CUDA_SM90)"
	.elftype	@"ET_EXEC"


//--------------------- .nv.info                  --------------------------
	.section	.nv.info,"",@"SHT_CUDA_INFO"
	.align	4


	//----- nvinfo : EIATTR_REGCOUNT
	.align		4
        /*0000*/ 	.byte	0x04, 0x2f
        /*0002*/ 	.short	(.L_3 - .L_2)
	.align		4
.L_2:
        /*0004*/ 	.word	index@(triton_poi_fused__native_batch_norm_legit_no_training_add_convolution_relu_threshold_backward_1)
        /*0008*/ 	.word	0x00000020


	//----- nvinfo : EIATTR_MIN_STACK_SIZE
	.align		4
.L_3:
        /*000c*/ 	.byte	0x04, 0x12
        /*000e*/ 	.short	(.L_5 - .L_4)
	.align		4
.L_4:
        /*0010*/ 	.word	index@(triton_poi_fused__native_batch_norm_legit_no_training_add_convolution_relu_threshold_backward_1)
        /*0014*/ 	.word	0x00000000


	//----- nvinfo : EIATTR_FRAME_SIZE
	.align		4
.L_5:
        /*0018*/ 	.byte	0x04, 0x11
        /*001a*/ 	.short	(.L_7 - .L_6)
	.align		4
.L_6:
        /*001c*/ 	.word	index@(triton_poi_fused__native_batch_norm_legit_no_training_add_convolution_relu_threshold_backward_1)
        /*0020*/ 	.word	0x00000000


	//----- nvinfo : EIATTR_MIN_STACK_SIZE
	.align		4
.L_7:
        /*0024*/ 	.byte	0x04, 0x12
        /*0026*/ 	.short	(.L_9 - .L_8)
	.align		4
.L_8:
        /*0028*/ 	.word	index@(triton_poi_fused__native_batch_norm_legit_no_training_add_convolution_relu_threshold_backward_1)
        /*002c*/ 	.word	0x00000000
.L_9:


//--------------------- .nv.info.triton_poi_fused__native_batch_norm_legit_no_training_add_convolution_relu_threshold_backward_1 --------------------------
	.section	.nv.info.triton_poi_fused__native_batch_norm_legit_no_training_add_convolution_relu_threshold_backward_1,"",@"SHT_CUDA_INFO"
	.sectionflags	@""
	.align	4


	//----- nvinfo : EIATTR_CUDA_API_VERSION
	.align		4
        /*0000*/ 	.byte	0x04, 0x37
        /*0002*/ 	.short	(.L_11 - .L_10)
.L_10:
        /*0004*/ 	.word	0x0000007c


	//----- nvinfo : EIATTR_KPARAM_INFO
	.align		4
.L_11:
        /*0008*/ 	.byte	0x04, 0x17
        /*000a*/ 	.short	(.L_13 - .L_12)
.L_12:
        /*000c*/ 	.word	0x00000000
        /*0010*/ 	.short	0x000d
        /*0012*/ 	.short	0x0068
        /*0014*/ 	.byte	0x00, 0xf0, 0x11, 0x00


	//----- nvinfo : EIATTR_KPARAM_INFO
	.align		4
.L_13:
        /*0018*/ 	.byte	0x04, 0x17
        /*001a*/ 	.short	(.L_15 - .L_14)
.L_14:
        /*001c*/ 	.word	0x00000000
        /*0020*/ 	.short	0x000c
        /*0022*/ 	.short	0x0060
        /*0024*/ 	.byte	0x00, 0xf4, 0x21, 0x00


	//----- nvinfo : EIATTR_KPARAM_INFO
	.align		4
.L_15:
        /*0028*/ 	.byte	0x04, 0x17
        /*002a*/ 	.short	(.L_17 - .L_16)
.L_16:
        /*002c*/ 	.word	0x00000000
        /*0030*/ 	.short	0x000b
        /*0032*/ 	.short	0x0058
        /*0034*/ 	.byte	0x00, 0xf4, 0x21, 0x00


	//----- nvinfo : EIATTR_KPARAM_INFO
	.align		4
.L_17:
        /*0038*/ 	.byte	0x04, 0x17
        /*003a*/ 	.short	(.L_19 - .L_18)
.L_18:
        /*003c*/ 	.word	0x00000000
        /*0040*/ 	.short	0x000a
        /*0042*/ 	.short	0x0050
        /*0044*/ 	.byte	0x00, 0xf4, 0x21, 0x00


	//----- nvinfo : EIATTR_KPARAM_INFO
	.align		4
.L_19:
        /*0048*/ 	.byte	0x04, 0x17
        /*004a*/ 	.short	(.L_21 - .L_20)
.L_20:
        /*004c*/ 	.word	0x00000000
        /*0050*/ 	.short	0x0009
        /*0052*/ 	.short	0x0048
        /*0054*/ 	.byte	0x00, 0xf4, 0x21, 0x00


	//----- nvinfo : EIATTR_KPARAM_INFO
	.align		4
.L_21:
        /*0058*/ 	.byte	0x04, 0x17
        /*005a*/ 	.short	(.L_23 - .L_22)
.L_22:
        /*005c*/ 	.word	0x00000000
        /*0060*/ 	.short	0x0008
        /*0062*/ 	.short	0x0040
        /*0064*/ 	.byte	0x00, 0xf4, 0x21, 0x00


	//----- nvinfo : EIATTR_KPARAM_INFO
	.align		4
.L_23:
        /*0068*/ 	.byte	0x04, 0x17
        /*006a*/ 	.short	(.L_25 - .L_24)
.L_24:
        /*006c*/ 	.word	0x00000000
        /*0070*/ 	.short	0x0007
        /*0072*/ 	.short	0x0038
        /*0074*/ 	.byte	0x00, 0xf4, 0x21, 0x00


	//----- nvinfo : EIATTR_KPARAM_INFO
	.align		4
.L_25:
        /*0078*/ 	.byte	0x04, 0x17
        /*007a*/ 	.short	(.L_27 - .L_26)
.L_26:
        /*007c*/ 	.word	0x00000000
        /*0080*/ 	.short	0x0006
        /*0082*/ 	.short	0x0030
        /*0084*/ 	.byte	0x00, 0xf4, 0x21, 0x00


	//----- nvinfo : EIATTR_KPARAM_INFO
	.align		4
.L_27:
        /*0088*/ 	.byte	0x04, 0x17
        /*008a*/ 	.short	(.L_29 - .L_28)
.L_28:
        /*008c*/ 	.word	0x00000000
        /*0090*/ 	.short	0x0005
        /*0092*/ 	.short	0x0028
        /*0094*/ 	.byte	0x00, 0xf4, 0x21, 0x00


	//----- nvinfo : EIATTR_KPARAM_INFO
	.align		4
.L_29:
        /*0098*/ 	.byte	0x04, 0x17
        /*009a*/ 	.short	(.L_31 - .L_30)
.L_30:
        /*009c*/ 	.word	0x00000000
        /*00a0*/ 	.short	0x0004
        /*00a2*/ 	.short	0x0020
        /*00a4*/ 	.byte	0x00, 0xf4, 0x21, 0x00


	//----- nvinfo : EIATTR_KPARAM_INFO
	.align		4
.L_31:
        /*00a8*/ 	.byte	0x04, 0x17
        /*00aa*/ 	.short	(.L_33 - .L_32)
.L_32:
        /*00ac*/ 	.word	0x00000000
        /*00b0*/ 	.short	0x0003
        /*00b2*/ 	.short	0x0018
        /*00b4*/ 	.byte	0x00, 0xf4, 0x21, 0x00


	//----- nvinfo : EIATTR_KPARAM_INFO
	.align		4
.L_33:
        /*00b8*/ 	.byte	0x04, 0x17
        /*00ba*/ 	.short	(.L_35 - .L_34)
.L_34:
        /*00bc*/ 	.word	0x00000000
        /*00c0*/ 	.short	0x0002
        /*00c2*/ 	.short	0x0010
        /*00c4*/ 	.byte	0x00, 0xf4, 0x21, 0x00


	//----- nvinfo : EIATTR_KPARAM_INFO
	.align		4
.L_35:
        /*00c8*/ 	.byte	0x04, 0x17
        /*00ca*/ 	.short	(.L_37 - .L_36)
.L_36:
        /*00cc*/ 	.word	0x00000000
        /*00d0*/ 	.short	0x0001
        /*00d2*/ 	.short	0x0008
        /*00d4*/ 	.byte	0x00, 0xf4, 0x21, 0x00


	//----- nvinfo : EIATTR_KPARAM_INFO
	.align		4
.L_37:
        /*00d8*/ 	.byte	0x04, 0x17
        /*00da*/ 	.short	(.L_39 - .L_38)
.L_38:
        /*00dc*/ 	.word	0x00000000
        /*00e0*/ 	.short	0x0000
        /*00e2*/ 	.short	0x0000
        /*00e4*/ 	.byte	0x00, 0xf4, 0x21, 0x00


	//----- nvinfo : EIATTR_SPARSE_MMA_MASK
	.align		4
.L_39:
        /*00e8*/ 	.byte	0x03, 0x50
        /*00ea*/ 	.short	0x0000


	//----- nvinfo : EIATTR_MAXREG_COUNT
	.align		4
        /*00ec*/ 	.byte	0x03, 0x1b
        /*00ee*/ 	.short	0x00ff


	//----- nvinfo : EIATTR_EXIT_INSTR_OFFSETS
	.align		4
        /*00f0*/ 	.byte	0x04, 0x1c
        /*00f2*/ 	.short	(.L_41 - .L_40)


	//   ....[0]....
.L_40:
        /*00f4*/ 	.word	0x000005f0


	//   ....[1]....
        /*00f8*/ 	.word	0x00000610


	//----- nvinfo : EIATTR_REQNTID
	.align		4
.L_41:
        /*00fc*/ 	.byte	0x04, 0x10
        /*00fe*/ 	.short	(.L_43 - .L_42)
.L_42:
        /*0100*/ 	.word	0x00000080
        /*0104*/ 	.word	0x00000001
        /*0108*/ 	.word	0x00000001


	//----- nvinfo : EIATTR_CBANK_PARAM_SIZE
	.align		4
.L_43:
        /*010c*/ 	.byte	0x03, 0x19
        /*010e*/ 	.short	0x006c


	//----- nvinfo : EIATTR_PARAM_CBANK
	.align		4
        /*0110*/ 	.byte	0x04, 0x0a
        /*0112*/ 	.short	(.L_45 - .L_44)
	.align		4
.L_44:
        /*0114*/ 	.word	index@(.nv.constant0.triton_poi_fused__native_batch_norm_legit_no_training_add_convolution_relu_threshold_backward_1)
        /*0118*/ 	.short	0x0210
        /*011a*/ 	.short	0x006c


	//----- nvinfo : EIATTR_SW_WAR
	.align		4
.L_45:
        /*011c*/ 	.byte	0x04, 0x36
        /*011e*/ 	.short	(.L_47 - .L_46)
.L_46:
        /*0120*/ 	.word	0x00000008
.L_47:


//--------------------- .nv.callgraph             --------------------------
	.section	.nv.callgraph,"",@"SHT_CUDA_CALLGRAPH"
	.align	4
	.sectionentsize	8
	.align		4
        /*0000*/ 	.word	0x00000000
	.align		4
        /*0004*/ 	.word	0xffffffff
	.align		4
        /*0008*/ 	.word	0x00000000
	.align		4
        /*000c*/ 	.word	0xfffffffe
	.align		4
        /*0010*/ 	.word	0x00000000
	.align		4
        /*0014*/ 	.word	0xfffffffd
	.align		4
        /*0018*/ 	.word	0x00000000
	.align		4
        /*001c*/ 	.word	0xfffffffc


//--------------------- .nv.constant4             --------------------------
	.section	.nv.constant4,"a",@progbits
	.align	8
	.align		8
.nv.constant4:
        /*0000*/ 	.dword	_$_str
	.align		8
        /*0008*/ 	.dword	_$_str_$_2


//--------------------- .text.triton_poi_fused__native_batch_norm_legit_no_training_add_convolution_relu_threshold_backward_1 --------------------------
	.section	.text.triton_poi_fused__native_batch_norm_legit_no_training_add_convolution_relu_threshold_backward_1,"ax",@progbits
	.align	128
        .global         triton_poi_fused__native_batch_norm_legit_no_training_add_convolution_relu_threshold_backward_1
        .type           triton_poi_fused__native_batch_norm_legit_no_training_add_convolution_relu_threshold_backward_1,@function
        .size           triton_poi_fused__native_batch_norm_legit_no_training_add_convolution_relu_threshold_backward_1,(.L_x_1 - triton_poi_fused__native_batch_norm_legit_no_training_add_convolution_relu_threshold_backward_1)
        .other          triton_poi_fused__native_batch_norm_legit_no_training_add_convolution_relu_threshold_backward_1,@"STO_CUDA_ENTRY STV_DEFAULT"
triton_poi_fused__native_batch_norm_legit_no_training_add_convolution_relu_threshold_backward_1:
.text.triton_poi_fused__native_batch_norm_legit_no_training_add_convolution_relu_threshold_backward_1:
[----:B------:R-:W0:Y:S01]  /*0000*/  LDC R1, c[0x0][0x28] ;  /* 0x00000a00ff017b82 */ /* 0x000e220000000800 */
[----:B------:R-:W1:Y:S07]  /*0010*/  S2R R21, SR_TID.X ;  /* 0x0000000000157919 */ /* 0x000e6e0000002100 */
[----:B------:R-:W2:Y:S01]  /*0020*/  LDC.64 R26, c[0x0][0x230] ;  /* 0x00008c00ff1a7b82 */ /* 0x000ea20000000a00 */
[----:B------:R-:W-:Y:S01]  /*0030*/  HFMA2.MMA R20, -RZ, RZ, 0, 0 ;  /* 0x00000000ff147435 */ /* 0x000fe200000001ff */
[----:B------:R-:W-:Y:S01]  /*0040*/  CS2R R22, SRZ ;  /* 0x0000000000167805 */ /* 0x000fe2000001ff00 */
[----:B------:R-:W3:Y:S01]  /*0050*/  S2R R0, SR_CTAID.X ;  /* 0x0000000000007919 */ /* 0x000ee20000002500 */
[----:B------:R-:W-:-:S04]  /*0060*/  ULDC.64 UR4, c[0x0][0x208] ;  /* 0x0000820000047ab9 */ /* 0x000fc80000000a00 */
[----:B------:R-:W4:Y:S08]  /*0070*/  LDC.64 R28, c[0x0][0x258] ;  /* 0x00009600ff1c7b82 */ /* 0x000f300000000a00 */
[----:B------:R-:W5:Y:S08]  /*0080*/  LDC.64 R16, c[0x0][0x220] ;  /* 0x00008800ff107b82 */ /* 0x000f700000000a00 */
[----:B------:R-:W2:Y:S08]  /*0090*/  LDC.64 R12, c[0x0][0x210] ;  /* 0x00008400ff0c7b82 */ /* 0x000eb00000000a00 */
[----:B------:R-:W2:Y:S01]  /*00a0*/  LDC.64 R18, c[0x0][0x248] ;  /* 0x00009200ff127b82 */ /* 0x000ea20000000a00 */
[----:B-1----:R-:W-:-:S07]  /*00b0*/  LOP3.LUT R21, R21, 0x7f, RZ, 0xc0, !PT ;  /* 0x0000007f15157812 */ /* 0x002fce00078ec0ff */
[----:B------:R-:W1:Y:S01]  /*00c0*/  LDC.64 R10, c[0x0][0x250] ;  /* 0x00009400ff0a7b82 */ /* 0x000e620000000a00 */
[----:B---3--:R-:W-:-:S07]  /*00d0*/  SHF.R.S32.HI R2, RZ, 0x18, R0 ;  /* 0x00000018ff027819 */ /* 0x008fce0000011400 */
[----:B------:R-:W3:Y:S01]  /*00e0*/  LDC.64 R14, c[0x0][0x238] ;  /* 0x00008e00ff0e7b82 */ /* 0x000ee20000000a00 */
[----:B------:R-:W-:-:S07]  /*00f0*/  LEA R21, R0, R21, 0x7 ;  /* 0x0000001500157211 */ /* 0x000fce00078e38ff */
[----:B------:R-:W1:Y:S01]  /*0100*/  LDC.64 R4, c[0x0][0x240] ;  /* 0x00009000ff047b82 */ /* 0x000e620000000a00 */
[----:B------:R-:W-:-:S07]  /*0110*/  SGXT R0, R2, 0x1 ;  /* 0x000000010200781a */ /* 0x000fce0000000200 */
[----:B------:R-:W1:Y:S01]  /*0120*/  LDC.64 R8, c[0x0][0x260] ;  /* 0x00009800ff087b82 */ /* 0x000e620000000a00 */
[----:B------:R-:W-:-:S07]  /*0130*/  LEA.HI R0, R0, R21, RZ, 0x4 ;  /* 0x0000001500007211 */ /* 0x000fce00078f20ff */
[----:B------:R-:W3:Y:S01]  /*0140*/  LDC.64 R6, c[0x0][0x268] ;  /* 0x00009a00ff067b82 */ /* 0x000ee20000000a00 */
[----:B------:R-:W-:Y:S01]  /*0150*/  SHF.R.S32.HI R0, RZ, 0x4, R0 ;  /* 0x00000004ff007819 */ /* 0x000fe20000011400 */
[----:B------:R-:W-:Y:S01]  /*0160*/  HFMA2.MMA R24, -RZ, RZ, 0, 0 ;  /* 0x00000000ff187435 */ /* 0x000fe200000001ff */
[----:B------:R-:W-:Y:S01]  /*0170*/  ISETP.GE.AND P0, PT, R21, 0x200, PT ;  /* 0x000002001500780c */ /* 0x000fe20003f06270 */
[----:B------:R-:W-:Y:S01]  /*0180*/  ULDC.64 UR6, c[0x0][0x270] ;  /* 0x00009c0000067ab9 */ /* 0x000fe20000000a00 */
[----:B------:R-:W-:-:S04]  /*0190*/  LEA.HI R2, R0, R0, RZ, 0x3 ;  /* 0x0000000000027211 */ /* 0x000fc800078f18ff */
[----:B------:R-:W-:Y:S02]  /*01a0*/  LOP3.LUT R25, R2, 0xfffffff8, RZ, 0xc0, !PT ;  /* 0xfffffff802197812 */ /* 0x000fe400078ec0ff */
[----:B------:R-:W3:Y:S02]  /*01b0*/  LDC.64 R2, c[0x0][0x228] ;  /* 0x00008a00ff027b82 */ /* 0x000ee40000000a00 */
[----:B------:R-:W-:-:S05]  /*01c0*/  IADD3 R25, R0, -R25, RZ ;  /* 0x8000001900197210 */ /* 0x000fca0007ffe0ff */
[----:B--2---:R-:W-:-:S04]  /*01d0*/  IMAD.WIDE R26, R25, 0x4, R26 ;  /* 0x00000004191a7825 */ /* 0x004fc800078e021a */
[C---:B----4-:R-:W-:Y:S01]  /*01e0*/  IMAD.WIDE R28, R25.reuse, 0x4, R28 ;  /* 0x00000004191c7825 */ /* 0x050fe200078e021c */
[----:B------:R2:W4:Y:S04]  /*01f0*/  @!P0 LDG.E.EL R23, desc[UR4][R26.64] ;  /* 0x000000041a178981 */ /* 0x000528000c2e1900 */
[----:B------:R1:W4:Y:S01]  /*0200*/  @!P0 LDG.E.EL R20, desc[UR4][R28.64] ;  /* 0x000000041c148981 */ /* 0x000322000c2e1900 */
[----:B------:R-:W-:Y:S01]  /*0210*/  MOV R0, RZ ;  /* 0x000000ff00007202 */ /* 0x000fe20000000f00 */
[----:B-----5:R-:W-:Y:S01]  /*0220*/  IMAD.WIDE R16, R25, 0x4, R16 ;  /* 0x0000000419107825 */ /* 0x020fe200078e0210 */
[----:B--2---:R-:W-:-:S03]  /*0230*/  MOV R27, RZ ;  /* 0x000000ff001b7202 */ /* 0x004fc60000000f00 */
[C---:B0-----:R-:W-:Y:S01]  /*0240*/  IMAD.WIDE R12, R21.reuse, 0x4, R12 ;  /* 0x00000004150c7825 */ /* 0x041fe200078e020c */
[----:B------:R0:W2:Y:S01]  /*0250*/  @!P0 LDG.E.EL R0, desc[UR4][R16.64] ;  /* 0x0000000410008981 */ /* 0x0000a2000c2e1900 */
[----:B-1----:R-:W-:Y:S02]  /*0260*/  HFMA2.MMA R29, -RZ, RZ, 0, 0 ;  /* 0x00000000ff1d7435 */ /* 0x002fe400000001ff */
[----:B------:R-:W-:Y:S01]  /*0270*/  IMAD.WIDE R18, R21, 0x4, R18 ;  /* 0x0000000415127825 */ /* 0x000fe200078e0212 */
[----:B------:R-:W2:Y:S03]  /*0280*/  @!P0 LDG.E R27, desc[UR4][R12.64] ;  /* 0x000000040c1b8981 */ /* 0x000ea6000c1e1900 */
[C---:B------:R-:W-:Y:S01]  /*0290*/  IMAD.WIDE R10, R25.reuse, 0x4, R10 ;  /* 0x00000004190a7825 */ /* 0x040fe200078e020a */
[----:B------:R1:W5:Y:S03]  /*02a0*/  @!P0 LDG.E R22, desc[UR4][R18.64] ;  /* 0x0000000412168981 */ /* 0x000366000c1e1900 */
[----:B---3--:R-:W-:Y:S01]  /*02b0*/  IMAD.WIDE R2, R25, 0x4, R2 ;  /* 0x0000000419027825 */ /* 0x008fe200078e0202 */
[----:B------:R-:W5:Y:S01]  /*02c0*/  @!P0 LDG.E.EL R29, desc[UR4][R10.64] ;  /* 0x000000040a1d8981 */ /* 0x000f62000c2e1900 */
[----:B0-----:R-:W-:-:S03]  /*02d0*/  CS2R R16, SRZ ;  /* 0x0000000000107805 */ /* 0x001fc6000001ff00 */
[----:B------:R0:W3:Y:S01]  /*02e0*/  @!P0 LDG.E.EL R24, desc[UR4][R2.64] ;  /* 0x0000000402188981 */ /* 0x0000e2000c2e1900 */
[----:B------:R-:W-:Y:S01]  /*02f0*/  IMAD.WIDE R14, R25, 0x4, R14 ;  /* 0x00000004190e7825 */ /* 0x000fe200078e020e */
[----:B-1----:R-:W-:-:S03]  /*0300*/  CS2R R18, SRZ ;  /* 0x0000000000127805 */ /* 0x002fc6000001ff00 */
[----:B------:R-:W-:-:S03]  /*0310*/  IMAD.WIDE R4, R25, 0x4, R4 ;  /* 0x0000000419047825 */ /* 0x000fc600078e0204 */
[----:B------:R-:W2:Y:S01]  /*0320*/  @!P0 LDG.E.EL R18, desc[UR4][R14.64] ;  /* 0x000000040e128981 */ /* 0x000ea2000c2e1900 */
[C---:B------:R-:W-:Y:S01]  /*0330*/  IMAD.WIDE R8, R25.reuse, 0x4, R8 ;  /* 0x0000000419087825 */ /* 0x040fe200078e0208 */
[----:B0-----:R-:W0:Y:S02]  /*0340*/  LDC.64 R2, c[0x0][0x218] ;  /* 0x00008600ff027b82 */ /* 0x001e240000000a00 */
[----:B------:R1:W2:Y:S01]  /*0350*/  @!P0 LDG.E.EL R17, desc[UR4][R4.64] ;  /* 0x0000000404118981 */ /* 0x0002a2000c2e1900 */
[----:B------:R-:W-:-:S03]  /*0360*/  IMAD.WIDE R6, R25, 0x4, R6 ;  /* 0x0000000419067825 */ /* 0x000fc600078e0206 */
[----:B------:R-:W3:Y:S04]  /*0370*/  @!P0 LDG.E.EL R19, desc[UR4][R8.64] ;  /* 0x0000000408138981 */ /* 0x000ee8000c2e1900 */
[----:B------:R-:W3:Y:S01]  /*0380*/  @!P0 LDG.E.EL R16, desc[UR4][R6.64] ;  /* 0x0000000406108981 */ /* 0x000ee2000c2e1900 */
[----:B-1----:R-:W-:Y:S01]  /*0390*/  MOV R4, 0x3e800000 ;  /* 0x3e80000000047802 */ /* 0x002fe20000000f00 */
[----:B0-----:R-:W-:-:S04]  /*03a0*/  IMAD.WIDE R2, R21, 0x4, R2 ;  /* 0x0000000415027825 */ /* 0x001fc800078e0202 */
[----:B----4-:R-:W-:Y:S01]  /*03b0*/  FADD R23, R23, 9.9999997473787516356e-06 ;  /* 0x3727c5ac17177421 */ /* 0x010fe20000000000 */
[----:B------:R-:W-:-:S03]  /*03c0*/  FADD R20, R20, 9.9999997473787516356e-06 ;  /* 0x3727c5ac14147421 */ /* 0x000fc60000000000 */
[----:B------:R-:W0:Y:S08]  /*03d0*/  MUFU.SQRT R10, R23 ;  /* 0x00000017000a7308 */ /* 0x000e300000002000 */
[----:B------:R-:W1:Y:S01]  /*03e0*/  MUFU.SQRT R11, R20 ;  /* 0x00000014000b7308 */ /* 0x000e620000002000 */
[C---:B0-----:R-:W-:Y:S02]  /*03f0*/  FSETP.GT.AND P1, PT, R10.reuse, 8.50705917302346158658e+37, PT ;  /* 0x7e8000000a00780b */ /* 0x041fe40003f24000 */
[----:B------:R-:W-:-:S02]  /*0400*/  FSETP.GEU.AND P3, PT, R10, 1.175494350822287508e-38, PT ;  /* 0x008000000a00780b */ /* 0x000fc40003f6e000 */
[C---:B-1----:R-:W-:Y:S02]  /*0410*/  FSETP.GT.AND P2, PT, R11.reuse, 8.50705917302346158658e+37, PT ;  /* 0x7e8000000b00780b */ /* 0x042fe40003f44000 */
[----:B------:R-:W-:-:S07]  /*0420*/  FSETP.GEU.AND P4, PT, R11, 1.175494350822287508e-38, PT ;  /* 0x008000000b00780b */ /* 0x000fce0003f8e000 */
[----:B------:R-:W-:-:S04]  /*0430*/  @P1 FMUL R10, R10, 0.25 ;  /* 0x3e8000000a0a1820 */ /* 0x000fc80000400000 */
[----:B------:R-:W-:Y:S01]  /*0440*/  @!P3 FMUL R10, R10, 16777216 ;  /* 0x4b8000000a0ab820 */ /* 0x000fe20000400000 */
[----:B------:R-:W-:-:S04]  /*0450*/  @P2 FMUL R11, R11, 0.25 ;  /* 0x3e8000000b0b2820 */ /* 0x000fc80000400000 */
[----:B------:R-:W-:Y:S01]  /*0460*/  @!P4 FMUL R11, R11, 16777216 ;  /* 0x4b8000000b0bc820 */ /* 0x000fe20000400000 */
[----:B------:R-:W0:Y:S01]  /*0470*/  MUFU.RCP R10, R10 ;  /* 0x0000000a000a7308 */ /* 0x000e220000001000 */
[----:B------:R-:W-:-:S07]  /*0480*/  FSEL R5, R4, 1, P1 ;  /* 0x3f80000004057808 */ /* 0x000fce0000800000 */
[----:B------:R-:W1:Y:S01]  /*0490*/  MUFU.RCP R11, R11 ;  /* 0x0000000b000b7308 */ /* 0x000e620000001000 */
[----:B------:R-:W-:Y:S01]  /*04a0*/  FSEL R4, R4, 1, P2 ;  /* 0x3f80000004047808 */ /* 0x000fe20001000000 */
[----:B--2---:R-:W-:Y:S01]  /*04b0*/  FADD R27, R0, R27 ;  /* 0x0000001b001b7221 */ /* 0x004fe20000000000 */
[----:B------:R-:W-:-:S03]  /*04c0*/  @!P3 FMUL R5, R5, 16777216 ;  /* 0x4b8000000505b820 */ /* 0x000fc60000400000 */
[----:B------:R-:W-:Y:S01]  /*04d0*/  @!P4 FMUL R4, R4, 16777216 ;  /* 0x4b8000000404c820 */ /* 0x000fe20000400000 */
[----:B0-----:R-:W-:Y:S01]  /*04e0*/  FMUL R5, R10, R5 ;  /* 0x000000050a057220 */ /* 0x001fe20000400000 */
[----:B---3--:R-:W-:Y:S01]  /*04f0*/  FADD R24, R27, -R24 ;  /* 0x800000181b187221 */ /* 0x008fe20000000000 */
[----:B-----5:R-:W-:Y:S01]  /*0500*/  FADD R29, -R29, R22 ;  /* 0x000000161d1d7221 */ /* 0x020fe20000000100 */
[----:B-1----:R-:W-:Y:S02]  /*0510*/  FMUL R4, R11, R4 ;  /* 0x000000040b047220 */ /* 0x002fe40000400000 */
[----:B------:R-:W-:Y:S02]  /*0520*/  FMUL R24, R5, R24 ;  /* 0x0000001805187220 */ /* 0x000fe40000400000 */
[----:B------:R-:W-:Y:S02]  /*0530*/  FMUL R29, R4, R29 ;  /* 0x0000001d041d7220 */ /* 0x000fe40000400000 */
[----:B------:R-:W-:-:S02]  /*0540*/  FFMA R17, R24, R18, R17 ;  /* 0x0000001218117223 */ /* 0x000fc40000000011 */
[----:B------:R-:W-:-:S04]  /*0550*/  FFMA R16, R29, R19, R16 ;  /* 0x000000131d107223 */ /* 0x000fc80000000010 */
[C---:B------:R-:W-:Y:S01]  /*0560*/  FADD R0, R17.reuse, R16 ;  /* 0x0000001011007221 */ /* 0x040fe20000000000 */
[----:B------:R-:W-:-:S04]  /*0570*/  FSETP.GEU.AND P1, PT, R17, -R16, PT ;  /* 0x800000101100720b */ /* 0x000fc80003f2e000 */
[----:B------:R-:W-:Y:S02]  /*0580*/  FSEL R7, R0, RZ, P1 ;  /* 0x000000ff00077208 */ /* 0x000fe40000800000 */
[----:B------:R-:W-:Y:S01]  /*0590*/  IADD3 R4, P1, R21, UR6, RZ ;  /* 0x0000000615047c10 */ /* 0x000fe2000ff3e0ff */
[----:B------:R0:W-:Y:S01]  /*05a0*/  @!P0 STG.E desc[UR4][R12.64], R27 ;  /* 0x0000001b0c008986 */ /* 0x0001e2000c101904 */
[----:B------:R-:W-:Y:S02]  /*05b0*/  FSETP.GTU.AND P2, PT, R7, RZ, PT ;  /* 0x000000ff0700720b */ /* 0x000fe40003f4c000 */
[----:B------:R-:W-:Y:S01]  /*05c0*/  LEA.HI.X.SX32 R5, R21, UR7, 0x1, P1 ;  /* 0x0000000715057c11 */ /* 0x000fe200088f0eff */
[----:B------:R0:W-:Y:S01]  /*05d0*/  @!P0 STG.E desc[UR4][R2.64], R7 ;  /* 0x0000000702008986 */ /* 0x0001e2000c101904 */
[----:B------:R-:W-:Y:S01]  /*05e0*/  SEL R9, RZ, 0x1, P2 ;  /* 0x00000001ff097807 */ /* 0x000fe20001000000 */
[----:B0-----:R-:W-:Y:S08]  /*05f0*/  @P0 EXIT ;  /* 0x000000000000094d */ /* 0x001ff00003800000 */
[----:B------:R-:W-:Y:S01]  /*0600*/  STG.E.U8 desc[UR4][R4.64], R9 ;  /* 0x0000000904007986 */ /* 0x000fe2000c101104 */
[----:B------:R-:W-:Y:S05]  /*0610*/  EXIT ;  /* 0x000000000000794d */ /* 0x000fea0003800000 */
.L_x_0:
[----:B------:R-:W-:-:S00]  /*0620*/  BRA `(.L_x_0) ;  /* 0xfffffffc00fc7947 */ /* 0x000fc0000383ffff */
[----:B------:R-:W-:-:S00]  /*0630*/  NOP ;  /* 0x0000000000007918 */ /* 0x000fc00000000000 */
        /* <DEDUP_REMOVED lines=12> */
.L_x_1:


//--------------------- .nv.global.init           --------------------------
	.section	.nv.global.init,"aw",@progbits
.nv.global.init:
	.type		_$_str,@object
	.size		_$_str,(_$_str_$_2 - _$_str)
_$_str:
        /*0000*/ 	.byte	0x5f, 0x5f, 0x43, 0x55, 0x44, 0x41, 0x5f, 0x46, 0x54, 0x5a, 0x00
	.type		_$_str_$_2,@object
	.size		_$_str_$_2,(.L_1 - _$_str_$_2)
_$_str_$_2:
        /*000b*/ 	.byte	0x5f, 0x5f, 0x43, 0x55, 0x44, 0x41, 0x5f, 0x50, 0x52, 0x45, 0x43, 0x5f, 0x53, 0x51, 0x52, 0x54
        /*001b*/ 	.byte	0x00
.L_1:


//--------------------- .nv.constant0.triton_poi_fused__native_batch_norm_legit_no_training_add_convolution_relu_threshold_backward_1 --------------------------
	.section	.nv.constant0.triton_poi_fused__native_batch_norm_legit_no_training_add_convolution_relu_threshold_backward_1,"a",@progbits
	.sectionflags	@""
	.align	4
.nv.constant0.triton_poi_fused__native_batch_norm_legit_no_training_add_convolution_relu_threshold_backward_1:
	.zero		636
